//
// Generated by NVIDIA NVVM Compiler
//
// Compiler Build ID: CL-36424714
// Cuda compilation tools, release 13.0, V13.0.88
// Based on NVVM 20.0.0
//

.version 9.0
.target sm_100
.address_size 64

	// .globl	_Z19k_find_block_boundsiiiPKdS0_PKiPdS3_

.visible .entry _Z19k_find_block_boundsiiiPKdS0_PKiPdS3_(
	.param .u32 _Z19k_find_block_boundsiiiPKdS0_PKiPdS3__param_0,
	.param .u32 _Z19k_find_block_boundsiiiPKdS0_PKiPdS3__param_1,
	.param .u32 _Z19k_find_block_boundsiiiPKdS0_PKiPdS3__param_2,
	.param .u64 .ptr .align 1 _Z19k_find_block_boundsiiiPKdS0_PKiPdS3__param_3,
	.param .u64 .ptr .align 1 _Z19k_find_block_boundsiiiPKdS0_PKiPdS3__param_4,
	.param .u64 .ptr .align 1 _Z19k_find_block_boundsiiiPKdS0_PKiPdS3__param_5,
	.param .u64 .ptr .align 1 _Z19k_find_block_boundsiiiPKdS0_PKiPdS3__param_6,
	.param .u64 .ptr .align 1 _Z19k_find_block_boundsiiiPKdS0_PKiPdS3__param_7
)
{
	.reg .pred 	%p<30>;
	.reg .b32 	%r<44>;
	.reg .b64 	%rd<34>;
	.reg .b64 	%fd<100>;

	ld.param.u32 	%r9, [_Z19k_find_block_boundsiiiPKdS0_PKiPdS3__param_0];
	ld.param.u32 	%r10, [_Z19k_find_block_boundsiiiPKdS0_PKiPdS3__param_1];
	ld.param.u32 	%r11, [_Z19k_find_block_boundsiiiPKdS0_PKiPdS3__param_2];
	ld.param.u64 	%rd11, [_Z19k_find_block_boundsiiiPKdS0_PKiPdS3__param_3];
	ld.param.u64 	%rd7, [_Z19k_find_block_boundsiiiPKdS0_PKiPdS3__param_4];
	ld.param.u64 	%rd8, [_Z19k_find_block_boundsiiiPKdS0_PKiPdS3__param_5];
	ld.param.u64 	%rd9, [_Z19k_find_block_boundsiiiPKdS0_PKiPdS3__param_6];
	ld.param.u64 	%rd10, [_Z19k_find_block_boundsiiiPKdS0_PKiPdS3__param_7];
	cvta.to.global.u64 	%rd1, %rd11;
	mov.u32 	%r12, %ntid.x;
	mov.u32 	%r13, %ctaid.x;
	mov.u32 	%r14, %tid.x;
	mad.lo.s32 	%r1, %r12, %r13, %r14;
	setp.ge.s32 	%p1, %r1, %r11;
	setp.lt.s32 	%p2, %r10, 1;
	or.pred  	%p3, %p1, %p2;
	@%p3 bra 	$L__BB0_21;
	shl.b32 	%r2, %r1, 5;
	mul.lo.s32 	%r3, %r10, %r1;
	cvta.to.global.u64 	%rd2, %rd7;
	cvta.to.global.u64 	%rd3, %rd9;
	cvta.to.global.u64 	%rd4, %rd10;
	cvta.to.global.u64 	%rd5, %rd8;
	mov.b32 	%r42, 0;
$L__BB0_2:
	shl.b32 	%r17, %r42, 2;
	mul.wide.u32 	%rd12, %r17, 8;
	add.s64 	%rd13, %rd2, %rd12;
	ld.global.f64 	%fd1, [%rd13];
	mov.f64 	%fd84, 0d416312CFE0000000;
	mov.f64 	%fd85, 0dC16312CFE0000000;
	mov.b32 	%r43, 0;
$L__BB0_3:
	add.s32 	%r6, %r43, %r2;
	setp.ge.s32 	%p4, %r6, %r9;
	mul.wide.s32 	%rd14, %r6, 4;
	add.s64 	%rd6, %rd5, %rd14;
	@%p4 bra 	$L__BB0_5;
	ld.global.u32 	%r18, [%rd6];
	mad.lo.s32 	%r19, %r18, %r10, %r42;
	mul.wide.s32 	%rd15, %r19, 8;
	add.s64 	%rd16, %rd1, %rd15;
	ld.global.f64 	%fd38, [%rd16];
	div.rn.f64 	%fd39, %fd38, %fd1;
	cvt.rmi.f64.f64 	%fd40, %fd39;
	mul.f64 	%fd41, %fd1, %fd40;
	sub.f64 	%fd42, %fd38, %fd41;
	setp.lt.f64 	%p5, %fd42, %fd84;
	selp.f64 	%fd84, %fd42, %fd84, %p5;
	setp.gt.f64 	%p6, %fd42, %fd85;
	selp.f64 	%fd85, %fd42, %fd85, %p6;
$L__BB0_5:
	add.s32 	%r20, %r6, 1;
	setp.ge.s32 	%p7, %r20, %r9;
	@%p7 bra 	$L__BB0_7;
	ld.global.u32 	%r21, [%rd6+4];
	mad.lo.s32 	%r22, %r21, %r10, %r42;
	mul.wide.s32 	%rd17, %r22, 8;
	add.s64 	%rd18, %rd1, %rd17;
	ld.global.f64 	%fd43, [%rd18];
	div.rn.f64 	%fd44, %fd43, %fd1;
	cvt.rmi.f64.f64 	%fd45, %fd44;
	mul.f64 	%fd46, %fd1, %fd45;
	sub.f64 	%fd47, %fd43, %fd46;
	setp.lt.f64 	%p8, %fd47, %fd84;
	selp.f64 	%fd84, %fd47, %fd84, %p8;
	setp.gt.f64 	%p9, %fd47, %fd85;
	selp.f64 	%fd85, %fd47, %fd85, %p9;
$L__BB0_7:
	add.s32 	%r23, %r6, 2;
	setp.ge.s32 	%p10, %r23, %r9;
	@%p10 bra 	$L__BB0_9;
	ld.global.u32 	%r24, [%rd6+8];
	mad.lo.s32 	%r25, %r24, %r10, %r42;
	mul.wide.s32 	%rd19, %r25, 8;
	add.s64 	%rd20, %rd1, %rd19;
	ld.global.f64 	%fd48, [%rd20];
	div.rn.f64 	%fd49, %fd48, %fd1;
	cvt.rmi.f64.f64 	%fd50, %fd49;
	mul.f64 	%fd51, %fd1, %fd50;
	sub.f64 	%fd52, %fd48, %fd51;
	setp.lt.f64 	%p11, %fd52, %fd84;
	selp.f64 	%fd84, %fd52, %fd84, %p11;
	setp.gt.f64 	%p12, %fd52, %fd85;
	selp.f64 	%fd85, %fd52, %fd85, %p12;
$L__BB0_9:
	add.s32 	%r26, %r6, 3;
	setp.ge.s32 	%p13, %r26, %r9;
	@%p13 bra 	$L__BB0_11;
	ld.global.u32 	%r27, [%rd6+12];
	mad.lo.s32 	%r28, %r27, %r10, %r42;
	mul.wide.s32 	%rd21, %r28, 8;
	add.s64 	%rd22, %rd1, %rd21;
	ld.global.f64 	%fd53, [%rd22];
	div.rn.f64 	%fd54, %fd53, %fd1;
	cvt.rmi.f64.f64 	%fd55, %fd54;
	mul.f64 	%fd56, %fd1, %fd55;
	sub.f64 	%fd57, %fd53, %fd56;
	setp.lt.f64 	%p14, %fd57, %fd84;
	selp.f64 	%fd84, %fd57, %fd84, %p14;
	setp.gt.f64 	%p15, %fd57, %fd85;
	selp.f64 	%fd85, %fd57, %fd85, %p15;
$L__BB0_11:
	add.s32 	%r29, %r6, 4;
	setp.ge.s32 	%p16, %r29, %r9;
	@%p16 bra 	$L__BB0_13;
	ld.global.u32 	%r30, [%rd6+16];
	mad.lo.s32 	%r31, %r30, %r10, %r42;
	mul.wide.s32 	%rd23, %r31, 8;
	add.s64 	%rd24, %rd1, %rd23;
	ld.global.f64 	%fd58, [%rd24];
	div.rn.f64 	%fd59, %fd58, %fd1;
	cvt.rmi.f64.f64 	%fd60, %fd59;
	mul.f64 	%fd61, %fd1, %fd60;
	sub.f64 	%fd62, %fd58, %fd61;
	setp.lt.f64 	%p17, %fd62, %fd84;
	selp.f64 	%fd84, %fd62, %fd84, %p17;
	setp.gt.f64 	%p18, %fd62, %fd85;
	selp.f64 	%fd85, %fd62, %fd85, %p18;
$L__BB0_13:
	add.s32 	%r32, %r6, 5;
	setp.ge.s32 	%p19, %r32, %r9;
	@%p19 bra 	$L__BB0_15;
	ld.global.u32 	%r33, [%rd6+20];
	mad.lo.s32 	%r34, %r33, %r10, %r42;
	mul.wide.s32 	%rd25, %r34, 8;
	add.s64 	%rd26, %rd1, %rd25;
	ld.global.f64 	%fd63, [%rd26];
	div.rn.f64 	%fd64, %fd63, %fd1;
	cvt.rmi.f64.f64 	%fd65, %fd64;
	mul.f64 	%fd66, %fd1, %fd65;
	sub.f64 	%fd67, %fd63, %fd66;
	setp.lt.f64 	%p20, %fd67, %fd84;
	selp.f64 	%fd84, %fd67, %fd84, %p20;
	setp.gt.f64 	%p21, %fd67, %fd85;
	selp.f64 	%fd85, %fd67, %fd85, %p21;
$L__BB0_15:
	add.s32 	%r35, %r6, 6;
	setp.ge.s32 	%p22, %r35, %r9;
	@%p22 bra 	$L__BB0_17;
	ld.global.u32 	%r36, [%rd6+24];
	mad.lo.s32 	%r37, %r36, %r10, %r42;
	mul.wide.s32 	%rd27, %r37, 8;
	add.s64 	%rd28, %rd1, %rd27;
	ld.global.f64 	%fd68, [%rd28];
	div.rn.f64 	%fd69, %fd68, %fd1;
	cvt.rmi.f64.f64 	%fd70, %fd69;
	mul.f64 	%fd71, %fd1, %fd70;
	sub.f64 	%fd72, %fd68, %fd71;
	setp.lt.f64 	%p23, %fd72, %fd84;
	selp.f64 	%fd84, %fd72, %fd84, %p23;
	setp.gt.f64 	%p24, %fd72, %fd85;
	selp.f64 	%fd85, %fd72, %fd85, %p24;
$L__BB0_17:
	add.s32 	%r38, %r6, 7;
	setp.ge.s32 	%p25, %r38, %r9;
	@%p25 bra 	$L__BB0_19;
	ld.global.u32 	%r39, [%rd6+28];
	mad.lo.s32 	%r40, %r39, %r10, %r42;
	mul.wide.s32 	%rd29, %r40, 8;
	add.s64 	%rd30, %rd1, %rd29;
	ld.global.f64 	%fd73, [%rd30];
	div.rn.f64 	%fd74, %fd73, %fd1;
	cvt.rmi.f64.f64 	%fd75, %fd74;
	mul.f64 	%fd76, %fd1, %fd75;
	sub.f64 	%fd77, %fd73, %fd76;
	setp.lt.f64 	%p26, %fd77, %fd84;
	selp.f64 	%fd84, %fd77, %fd84, %p26;
	setp.gt.f64 	%p27, %fd77, %fd85;
	selp.f64 	%fd85, %fd77, %fd85, %p27;
$L__BB0_19:
	add.s32 	%r43, %r43, 8;
	setp.ne.s32 	%p28, %r43, 32;
	@%p28 bra 	$L__BB0_3;
	add.f64 	%fd78, %fd84, %fd85;
	mul.f64 	%fd79, %fd78, 0d3FE0000000000000;
	add.s32 	%r41, %r42, %r3;
	mul.wide.s32 	%rd31, %r41, 8;
	add.s64 	%rd32, %rd3, %rd31;
	st.global.f64 	[%rd32], %fd79;
	sub.f64 	%fd80, %fd85, %fd84;
	mul.f64 	%fd81, %fd80, 0d3FE0000000000000;
	add.s64 	%rd33, %rd4, %rd31;
	st.global.f64 	[%rd33], %fd81;
	add.s32 	%r42, %r42, 1;
	setp.ne.s32 	%p29, %r42, %r10;
	@%p29 bra 	$L__BB0_2;
$L__BB0_21:
	ret;

}


// ===== COMPILED SASS (sm_100) =====

	.target	sm_100

	.elftype	@"ET_EXEC"


//--------------------- .note.nv.tkinfo           --------------------------
	.section	.note.nv.tkinfo,"",@"SHT_NOTE"
	.sectionflags	@"SHF_NOTE_NV_TKINFO"
	.tkinfo
        /*0018*/ 	.word	0x00000002
        /*0030*/ 	.string	""
        /*0030*/ 	.string	"ptxas"
        /*0030*/ 	.string	"Cuda compilation tools, release 13.0, V13.0.88"
        /*0030*/ 	.string	"Build cuda_13.0.r13.0/compiler.36424714_0"
        /*0030*/ 	.string	"-arch sm_100 -m 64 "



//--------------------- .note.nv.cuinfo           --------------------------
	.section	.note.nv.cuinfo,"",@"SHT_NOTE"
	.sectionflags	@"SHF_NOTE_NV_CUINFO"
        /*0018*/ 	.short	0x0002
        /*001a*/ 	.short	0x0064
        /*001c*/ 	.short	0x0082
	.zero		2


//--------------------- .nv.info                  --------------------------
	.section	.nv.info,"",@"SHT_CUDA_INFO"
	.align	4


	//----- nvinfo : EIATTR_REGCOUNT
	.align		4
        /*0000*/ 	.byte	0x04, 0x2f
        /*0002*/ 	.short	(.L_1 - .L_0)
	.align		4
.L_0:
        /*0004*/ 	.word	index@(_Z19k_find_block_boundsiiiPKdS0_PKiPdS3_)
        /*0008*/ 	.word	0x00000028


	//----- nvinfo : EIATTR_FRAME_SIZE
	.align		4
.L_1:
        /*000c*/ 	.byte	0x04, 0x11
        /*000e*/ 	.short	(.L_3 - .L_2)
	.align		4
.L_2:
        /*0010*/ 	.word	index@($__internal_0_$__cuda_sm20_div_rn_f64_full)
        /*0014*/ 	.word	0x00000000


	//----- nvinfo : EIATTR_FRAME_SIZE
	.align		4
.L_3:
        /*0018*/ 	.byte	0x04, 0x11
        /*001a*/ 	.short	(.L_5 - .L_4)
	.align		4
.L_4:
        /*001c*/ 	.word	index@(_Z19k_find_block_boundsiiiPKdS0_PKiPdS3_)
        /*0020*/ 	.word	0x00000000


	//----- nvinfo : EIATTR_MIN_STACK_SIZE
	.align		4
.L_5:
        /*0024*/ 	.byte	0x04, 0x12
        /*0026*/ 	.short	(.L_7 - .L_6)
	.align		4
.L_6:
        /*0028*/ 	.word	index@(_Z19k_find_block_boundsiiiPKdS0_PKiPdS3_)
        /*002c*/ 	.word	0x00000000
.L_7:


//--------------------- .nv.compat                --------------------------
	.section	.nv.compat,"",@"SHT_CUDA_COMPAT_INFO"
	.align	4
        /*0000*/ 	.byte	0x02, 0x09, 0x00, 0x00, 0x02, 0x02, 0x01, 0x00, 0x02, 0x05, 0x05, 0x00, 0x03, 0x07, 0x01, 0x01
        /*0010*/ 	.byte	0x02, 0x03, 0x00, 0x00, 0x02, 0x06, 0x01, 0x00, 0x04, 0x0b, 0x08, 0x00, 0x01, 0x00, 0x00, 0x00
        /*0020*/ 	.byte	0x00, 0x00, 0x00, 0x00


//--------------------- .nv.info._Z19k_find_block_boundsiiiPKdS0_PKiPdS3_ --------------------------
	.section	.nv.info._Z19k_find_block_boundsiiiPKdS0_PKiPdS3_,"",@"SHT_CUDA_INFO"
	.sectionflags	@""
	.align	4


	//----- nvinfo : EIATTR_CUDA_API_VERSION
	.align		4
        /*0000*/ 	.byte	0x04, 0x37
        /*0002*/ 	.short	(.L_9 - .L_8)
.L_8:
        /*0004*/ 	.word	0x00000082


	//----- nvinfo : EIATTR_KPARAM_INFO
	.align		4
.L_9:
        /*0008*/ 	.byte	0x04, 0x17
        /*000a*/ 	.short	(.L_11 - .L_10)
.L_10:
        /*000c*/ 	.word	0x00000000
        /*0010*/ 	.short	0x0007
        /*0012*/ 	.short	0x0030
        /*0014*/ 	.byte	0x00, 0xf5, 0x21, 0x00


	//----- nvinfo : EIATTR_KPARAM_INFO
	.align		4
.L_11:
        /*0018*/ 	.byte	0x04, 0x17
        /*001a*/ 	.short	(.L_13 - .L_12)
.L_12:
        /*001c*/ 	.word	0x00000000
        /*0020*/ 	.short	0x0006
        /*0022*/ 	.short	0x0028
        /*0024*/ 	.byte	0x00, 0xf5, 0x21, 0x00


	//----- nvinfo : EIATTR_KPARAM_INFO
	.align		4
.L_13:
        /*0028*/ 	.byte	0x04, 0x17
        /*002a*/ 	.short	(.L_15 - .L_14)
.L_14:
        /*002c*/ 	.word	0x00000000
        /*0030*/ 	.short	0x0005
        /*0032*/ 	.short	0x0020
        /*0034*/ 	.byte	0x00, 0xf5, 0x21, 0x00


	//----- nvinfo : EIATTR_KPARAM_INFO
	.align		4
.L_15:
        /*0038*/ 	.byte	0x04, 0x17
        /*003a*/ 	.short	(.L_17 - .L_16)
.L_16:
        /*003c*/ 	.word	0x00000000
        /*0040*/ 	.short	0x0004
        /*0042*/ 	.short	0x0018
        /*0044*/ 	.byte	0x00, 0xf5, 0x21, 0x00


	//----- nvinfo : EIATTR_KPARAM_INFO
	.align		4
.L_17:
        /*0048*/ 	.byte	0x04, 0x17
        /*004a*/ 	.short	(.L_19 - .L_18)
.L_18:
        /*004c*/ 	.word	0x00000000
        /*0050*/ 	.short	0x0003
        /*0052*/ 	.short	0x0010
        /*0054*/ 	.byte	0x00, 0xf5, 0x21, 0x00


	//----- nvinfo : EIATTR_KPARAM_INFO
	.align		4
.L_19:
        /*0058*/ 	.byte	0x04, 0x17
        /*005a*/ 	.short	(.L_21 - .L_20)
.L_20:
        /*005c*/ 	.word	0x00000000
        /*0060*/ 	.short	0x0002
        /*0062*/ 	.short	0x0008
        /*0064*/ 	.byte	0x00, 0xf0, 0x11, 0x00


	//----- nvinfo : EIATTR_KPARAM_INFO
	.align		4
.L_21:
        /*0068*/ 	.byte	0x04, 0x17
        /*006a*/ 	.short	(.L_23 - .L_22)
.L_22:
        /*006c*/ 	.word	0x00000000
        /*0070*/ 	.short	0x0001
        /*0072*/ 	.short	0x0004
        /*0074*/ 	.byte	0x00, 0xf0, 0x11, 0x00


	//----- nvinfo : EIATTR_KPARAM_INFO
	.align		4
.L_23:
        /*0078*/ 	.byte	0x04, 0x17
        /*007a*/ 	.short	(.L_25 - .L_24)
.L_24:
        /*007c*/ 	.word	0x00000000
        /*0080*/ 	.short	0x0000
        /*0082*/ 	.short	0x0000
        /*0084*/ 	.byte	0x00, 0xf0, 0x11, 0x00


	//----- nvinfo : EIATTR_SPARSE_MMA_MASK
	.align		4
.L_25:
        /*0088*/ 	.byte	0x03, 0x50
        /*008a*/ 	.short	0x0000


	//----- nvinfo : EIATTR_MAXREG_COUNT
	.align		4
        /*008c*/ 	.byte	0x03, 0x1b
        /*008e*/ 	.short	0x00ff


	//----- nvinfo : EIATTR_MERCURY_ISA_VERSION
	.align		4
        /*0090*/ 	.byte	0x03, 0x5f
        /*0092*/ 	.short	0x0101


	//----- nvinfo : EIATTR_VRC_CTA_INIT_COUNT
	.align		4
        /*0094*/ 	.byte	0x02, 0x4a
	.zero		1
	.zero		1


	//----- nvinfo : EIATTR_EXIT_INSTR_OFFSETS
	.align		4
        /*0098*/ 	.byte	0x04, 0x1c
        /*009a*/ 	.short	(.L_27 - .L_26)


	//   ....[0]....
.L_26:
        /*009c*/ 	.word	0x00000090


	//   ....[1]....
        /*00a0*/ 	.word	0x00001740


	//----- nvinfo : EIATTR_CRS_STACK_SIZE
	.align		4
.L_27:
        /*00a4*/ 	.byte	0x04, 0x1e
        /*00a6*/ 	.short	(.L_29 - .L_28)
.L_28:
        /*00a8*/ 	.word	0x00000000


	//----- nvinfo : EIATTR_CBANK_PARAM_SIZE
	.align		4
.L_29:
        /*00ac*/ 	.byte	0x03, 0x19
        /*00ae*/ 	.short	0x0038


	//----- nvinfo : EIATTR_PARAM_CBANK
	.align		4
        /*00b0*/ 	.byte	0x04, 0x0a
        /*00b2*/ 	.short	(.L_31 - .L_30)
	.align		4
.L_30:
        /*00b4*/ 	.word	index@(.nv.constant0._Z19k_find_block_boundsiiiPKdS0_PKiPdS3_)
        /*00b8*/ 	.short	0x0380
        /*00ba*/ 	.short	0x0038


	//----- nvinfo : EIATTR_SW_WAR
	.align		4
.L_31:
        /*00bc*/ 	.byte	0x04, 0x36
        /*00be*/ 	.short	(.L_33 - .L_32)
.L_32:
        /*00c0*/ 	.word	0x00000008
.L_33:


//--------------------- .nv.callgraph             --------------------------
	.section	.nv.callgraph,"",@"SHT_CUDA_CALLGRAPH"
	.align	4
	.sectionentsize	8
	.align		4
        /*0000*/ 	.word	0x00000000
	.align		4
        /*0004*/ 	.word	0xffffffff
	.align		4
        /*0008*/ 	.word	0x00000000
	.align		4
        /*000c*/ 	.word	0xfffffffe
	.align		4
        /*0010*/ 	.word	0x00000000
	.align		4
        /*0014*/ 	.word	0xfffffffd
	.align		4
        /*0018*/ 	.word	0x00000000
	.align		4
        /*001c*/ 	.word	0xfffffffc


//--------------------- .text._Z19k_find_block_boundsiiiPKdS0_PKiPdS3_ --------------------------
	.section	.text._Z19k_find_block_boundsiiiPKdS0_PKiPdS3_,"ax",@progbits
	.align	128
        .global         _Z19k_find_block_boundsiiiPKdS0_PKiPdS3_
        .type           _Z19k_find_block_boundsiiiPKdS0_PKiPdS3_,@function
        .size           _Z19k_find_block_boundsiiiPKdS0_PKiPdS3_,(.L_x_40 - _Z19k_find_block_boundsiiiPKdS0_PKiPdS3_)
        .other          _Z19k_find_block_boundsiiiPKdS0_PKiPdS3_,@"STO_CUDA_ENTRY STV_DEFAULT"
_Z19k_find_block_boundsiiiPKdS0_PKiPdS3_:
.text._Z19k_find_block_boundsiiiPKdS0_PKiPdS3_:
[----:B------:R-:W-:Y:S01]  /*0000*/  LDC R1, c[0x0][0x37c] ;  /* 0x0000df00ff017b82 */ /* 0x000fe20000000800 */
[----:B------:R-:W0:Y:S07]  /*0010*/  S2R R2, SR_CTAID.X ;  /* 0x0000000000027919 */ /* 0x000e2e0000002500 */
[----:B------:R-:W1:Y:S01]  /*0020*/  LDC R0, c[0x0][0x384] ;  /* 0x0000e100ff007b82 */ /* 0x000e620000000800 */
[----:B------:R-:W0:Y:S01]  /*0030*/  LDCU UR4, c[0x0][0x360] ;  /* 0x00006c00ff0477ac */ /* 0x000e220008000800 */
[----:B------:R-:W0:Y:S01]  /*0040*/  S2R R3, SR_TID.X ;  /* 0x0000000000037919 */ /* 0x000e220000002100 */
[----:B------:R-:W2:Y:S01]  /*0050*/  LDCU UR5, c[0x0][0x388] ;  /* 0x00007100ff0577ac */ /* 0x000ea20008000800 */
[----:B-1----:R-:W-:Y:S01]  /*0060*/  ISETP.GE.AND P0, PT, R0, 0x1, PT ;  /* 0x000000010000780c */ /* 0x002fe20003f06270 */
[----:B0-----:R-:W-:-:S05]  /*0070*/  IMAD R2, R2, UR4, R3 ;  /* 0x0000000402027c24 */ /* 0x001fca000f8e0203 */
[----:B--2---:R-:W-:-:S13]  /*0080*/  ISETP.GE.OR P0, PT, R2, UR5, !P0 ;  /* 0x0000000502007c0c */ /* 0x004fda000c706670 */
[----:B------:R-:W-:Y:S05]  /*0090*/  @P0 EXIT ;  /* 0x000000000000094d */ /* 0x000fea0003800000 */
[----:B------:R-:W-:Y:S01]  /*00a0*/  IMAD.MOV.U32 R3, RZ, RZ, RZ ;  /* 0x000000ffff037224 */ /* 0x000fe200078e00ff */
[----:B------:R-:W0:Y:S06]  /*00b0*/  LDCU.64 UR6, c[0x0][0x358] ;  /* 0x00006b00ff0677ac */ /* 0x000e2c0008000a00 */
.L_x_33:
[----:B-1---5:R-:W1:Y:S01]  /*00c0*/  LDC.64 R20, c[0x0][0x398] ;  /* 0x0000e600ff147b82 */ /* 0x022e620000000a00 */
[----:B------:R-:W-:Y:S01]  /*00d0*/  IMAD.SHL.U32 R5, R3, 0x4, RZ ;  /* 0x0000000403057824 */ /* 0x000fe200078e00ff */
[----:B------:R-:W2:Y:S01]  /*00e0*/  LDCU UR8, c[0x0][0x384] ;  /* 0x00007080ff0877ac */ /* 0x000ea20008000800 */
[----:B------:R-:W3:Y:S05]  /*00f0*/  LDCU UR5, c[0x0][0x380] ;  /* 0x00007000ff0577ac */ /* 0x000eea0008000800 */
[----:B------:R-:W4:Y:S08]  /*0100*/  LDC.64 R18, c[0x0][0x390] ;  /* 0x0000e400ff127b82 */ /* 0x000f300000000a00 */
[----:B------:R-:W2:Y:S01]  /*0110*/  LDC.64 R16, c[0x0][0x3a0] ;  /* 0x0000e800ff107b82 */ /* 0x000ea20000000a00 */
[----:B-1----:R-:W-:-:S06]  /*0120*/  IMAD.WIDE.U32 R20, R5, 0x8, R20 ;  /* 0x0000000805147825 */ /* 0x002fcc00078e0014 */
[----:B0-----:R-:W5:Y:S01]  /*0130*/  LDG.E.64 R20, desc[UR6][R20.64] ;  /* 0x0000000614147981 */ /* 0x001f62000c1e1b00 */
[----:B------:R-:W-:Y:S01]  /*0140*/  IMAD.MOV.U32 R14, RZ, RZ, -0x20000000 ;  /* 0xe0000000ff0e7424 */ /* 0x000fe200078e00ff */
[----:B------:R-:W-:Y:S01]  /*0150*/  UMOV UR4, URZ ;  /* 0x000000ff00047c82 */ /* 0x000fe20008000000 */
[----:B------:R-:W-:Y:S02]  /*0160*/  IMAD.MOV.U32 R15, RZ, RZ, 0x416312cf ;  /* 0x416312cfff0f7424 */ /* 0x000fe400078e00ff */
[----:B------:R-:W-:Y:S02]  /*0170*/  IMAD.MOV.U32 R12, RZ, RZ, -0x20000000 ;  /* 0xe0000000ff0c7424 */ /* 0x000fe400078e00ff */
[----:B---34-:R-:W-:-:S07]  /*0180*/  IMAD.MOV.U32 R13, RZ, RZ, -0x3e9ced31 ;  /* 0xc16312cfff0d7424 */ /* 0x018fce00078e00ff */
.L_x_32:
[----:B------:R-:W-:Y:S01]  /*0190*/  LEA R4, R2, UR4, 0x5 ;  /* 0x0000000402047c11 */ /* 0x000fe2000f8e28ff */
[----:B------:R-:W-:Y:S01]  /*01a0*/  UIADD3 UR4, UPT, UPT, UR4, 0x8, URZ ;  /* 0x0000000804047890 */ /* 0x000fe2000fffe0ff */
[----:B------:R-:W-:Y:S02]  /*01b0*/  BSSY.RECONVERGENT B1, `(.L_x_0) ;  /* 0x0000029000017945 */ /* 0x000fe40003800200 */
[C---:B------:R-:W-:Y:S01]  /*01c0*/  ISETP.GE.AND P0, PT, R4.reuse, UR5, PT ;  /* 0x0000000504007c0c */ /* 0x040fe2000bf06270 */
[----:B------:R-:W-:Y:S01]  /*01d0*/  UISETP.NE.AND UP0, UPT, UR4, 0x20, UPT ;  /* 0x000000200400788c */ /* 0x000fe2000bf05270 */
[----:B--2---:R-:W-:-:S11]  /*01e0*/  IMAD.WIDE R10, R4, 0x4, R16 ;  /* 0x00000004040a7825 */ /* 0x004fd600078e0210 */
[----:B------:R-:W-:Y:S05]  /*01f0*/  @P0 BRA `(.L_x_1) ;  /* 0x0000000000900947 */ /* 0x000fea0003800000 */
[----:B------:R-:W2:Y:S01]  /*0200*/  LDG.E R0, desc[UR6][R10.64] ;  /* 0x000000060a007981 */ /* 0x000ea2000c1e1900 */
[----:B-----5:R-:W0:Y:S01]  /*0210*/  MUFU.RCP64H R7, R21 ;  /* 0x0000001500077308 */ /* 0x020e220000001800 */
[----:B------:R-:W-:-:S06]  /*0220*/  IMAD.MOV.U32 R6, RZ, RZ, 0x1 ;  /* 0x00000001ff067424 */ /* 0x000fcc00078e00ff */
[----:B0-----:R-:W-:Y:S01]  /*0230*/  DFMA R8, -R20, R6, 1 ;  /* 0x3ff000001408742b */ /* 0x001fe20000000106 */
[----:B--2---:R-:W-:-:S04]  /*0240*/  IMAD R27, R0, UR8, R3 ;  /* 0x00000008001b7c24 */ /* 0x004fc8000f8e0203 */
[----:B------:R-:W-:-:S06]  /*0250*/  IMAD.WIDE R26, R27, 0x8, R18 ;  /* 0x000000081b1a7825 */ /* 0x000fcc00078e0212 */
[----:B------:R-:W2:Y:S01]  /*0260*/  LDG.E.64 R26, desc[UR6][R26.64] ;  /* 0x000000061a1a7981 */ /* 0x000ea2000c1e1b00 */
[----:B------:R-:W-:Y:S01]  /*0270*/  DFMA R8, R8, R8, R8 ;  /* 0x000000080808722b */ /* 0x000fe20000000008 */
[----:B------:R-:W-:Y:S07]  /*0280*/  BSSY.RECONVERGENT B2, `(.L_x_2) ;  /* 0x0000013000027945 */ /* 0x000fee0003800200 */
[----:B------:R-:W-:-:S08]  /*0290*/  DFMA R8, R6, R8, R6 ;  /* 0x000000080608722b */ /* 0x000fd00000000006 */
[----:B------:R-:W-:-:S08]  /*02a0*/  DFMA R6, -R20, R8, 1 ;  /* 0x3ff000001406742b */ /* 0x000fd00000000108 */
[----:B------:R-:W-:-:S08]  /*02b0*/  DFMA R6, R8, R6, R8 ;  /* 0x000000060806722b */ /* 0x000fd00000000008 */
[----:B--2---:R-:W-:Y:S01]  /*02c0*/  DMUL R8, R26, R6 ;  /* 0x000000061a087228 */ /* 0x004fe20000000000 */
[----:B------:R-:W-:-:S07]  /*02d0*/  FSETP.GEU.AND P1, PT, |R27|, 6.5827683646048100446e-37, PT ;  /* 0x036000001b00780b */ /* 0x000fce0003f2e200 */
[----:B------:R-:W-:-:S08]  /*02e0*/  DFMA R22, -R20, R8, R26 ;  /* 0x000000081416722b */ /* 0x000fd0000000011a */
[----:B------:R-:W-:-:S10]  /*02f0*/  DFMA R6, R6, R22, R8 ;  /* 0x000000160606722b */ /* 0x000fd40000000008 */
[----:B------:R-:W-:-:S05]  /*0300*/  FFMA R0, RZ, R21, R7 ;  /* 0x00000015ff007223 */ /* 0x000fca0000000007 */
[----:B------:R-:W-:-:S13]  /*0310*/  FSETP.GT.AND P0, PT, |R0|, 1.469367938527859385e-39, PT ;  /* 0x001000000000780b */ /* 0x000fda0003f04200 */
[----:B------:R-:W-:Y:S05]  /*0320*/  @P0 BRA P1, `(.L_x_3) ;  /* 0x0000000000200947 */ /* 0x000fea0000800000 */
[----:B------:R-:W-:Y:S01]  /*0330*/  IMAD.MOV.U32 R6, RZ, RZ, R26 ;  /* 0x000000ffff067224 */ /* 0x000fe200078e001a */
[----:B------:R-:W-:Y:S01]  /*0340*/  MOV R24, R20 ;  /* 0x0000001400187202 */ /* 0x000fe20000000f00 */
[----:B------:R-:W-:Y:S01]  /*0350*/  IMAD.MOV.U32 R7, RZ, RZ, R27 ;  /* 0x000000ffff077224 */ /* 0x000fe200078e001b */
[----:B------:R-:W-:Y:S01]  /*0360*/  MOV R0, 0x390 ;  /* 0x0000039000007802 */ /* 0x000fe20000000f00 */
[----:B------:R-:W-:-:S07]  /*0370*/  IMAD.MOV.U32 R25, RZ, RZ, R21 ;  /* 0x000000ffff197224 */ /* 0x000fce00078e0015 */
[----:B------:R-:W-:Y:S05]  /*0380*/  CALL.REL.NOINC `($__internal_0_$__cuda_sm20_div_rn_f64_full) ;  /* 0x0000001000f07944 */ /* 0x000fea0003c00000 */
[----:B------:R-:W-:Y:S02]  /*0390*/  IMAD.MOV.U32 R6, RZ, RZ, R34 ;  /* 0x000000ffff067224 */ /* 0x000fe400078e0022 */
[----:B------:R-:W-:-:S07]  /*03a0*/  IMAD.MOV.U32 R7, RZ, RZ, R35 ;  /* 0x000000ffff077224 */ /* 0x000fce00078e0023 */
.L_x_3:
[----:B------:R-:W-:Y:S05]  /*03b0*/  BSYNC.RECONVERGENT B2 ;  /* 0x0000000000027941 */ /* 0x000fea0003800200 */
.L_x_2:
[----:B------:R-:W0:Y:S02]  /*03c0*/  FRND.F64.FLOOR R6, R6 ;  /* 0x0000000600067313 */ /* 0x000e240000305800 */
[----:B0-----:R-:W-:-:S08]  /*03d0*/  DFMA R26, -R20, R6, R26 ;  /* 0x00000006141a722b */ /* 0x001fd0000000011a */
[C---:B------:R-:W-:Y:S02]  /*03e0*/  DSETP.GEU.AND P1, PT, R26.reuse, R14, PT ;  /* 0x0000000e1a00722a */ /* 0x040fe40003f2e000 */
[----:B------:R-:W-:-:S04]  /*03f0*/  DSETP.GT.AND P0, PT, R26, R12, PT ;  /* 0x0000000c1a00722a */ /* 0x000fc80003f04000 */
[C---:B------:R-:W-:Y:S02]  /*0400*/  FSEL R14, R26.reuse, R14, !P1 ;  /* 0x0000000e1a0e7208 */ /* 0x040fe40004800000 */
[C---:B------:R-:W-:Y:S02]  /*0410*/  FSEL R15, R27.reuse, R15, !P1 ;  /* 0x0000000f1b0f7208 */ /* 0x040fe40004800000 */
[----:B------:R-:W-:Y:S02]  /*0420*/  FSEL R12, R26, R12, P0 ;  /* 0x0000000c1a0c7208 */ /* 0x000fe40000000000 */
[----:B------:R-:W-:-:S07]  /*0430*/  FSEL R13, R27, R13, P0 ;  /* 0x0000000d1b0d7208 */ /* 0x000fce0000000000 */
.L_x_1:
[----:B------:R-:W-:Y:S05]  /*0440*/  BSYNC.RECONVERGENT B1 ;  /* 0x0000000000017941 */ /* 0x000fea0003800200 */
.L_x_0:
[----:B------:R-:W-:Y:S01]  /*0450*/  VIADD R0, R4, 0x1 ;  /* 0x0000000104007836 */ /* 0x000fe20000000000 */
[----:B------:R-:W-:Y:S04]  /*0460*/  BSSY.RECONVERGENT B1, `(.L_x_4) ;  /* 0x0000027000017945 */ /* 0x000fe80003800200 */
[----:B------:R-:W-:-:S13]  /*0470*/  ISETP.GE.AND P0, PT, R0, UR5, PT ;  /* 0x0000000500007c0c */ /* 0x000fda000bf06270 */
        /* <DEDUP_REMOVED lines=28> */
.L_x_7:
[----:B------:R-:W-:Y:S05]  /*0640*/  BSYNC.RECONVERGENT B2 ;  /* 0x0000000000027941 */ /* 0x000fea0003800200 */
.L_x_6:
        /* <DEDUP_REMOVED lines=8> */
.L_x_5:
[----:B------:R-:W-:Y:S05]  /*06d0*/  BSYNC.RECONVERGENT B1 ;  /* 0x0000000000017941 */ /* 0x000fea0003800200 */
.L_x_4:
        /* <DEDUP_REMOVED lines=24> */
[----:B------:R-:W-:Y:S01]  /*0860*/  MOV R0, 0x8b0 ;  /* 0x000008b000007802 */ /* 0x000fe20000000f00 */
[----:B------:R-:W-:Y:S02]  /*0870*/  IMAD.MOV.U32 R7, RZ, RZ, R27 ;  /* 0x000000ffff077224 */ /* 0x000fe400078e001b */
[----:B------:R-:W-:Y:S02]  /*0880*/  IMAD.MOV.U32 R24, RZ, RZ, R20 ;  /* 0x000000ffff187224 */ /* 0x000fe400078e0014 */
[----:B------:R-:W-:-:S07]  /*0890*/  IMAD.MOV.U32 R25, RZ, RZ, R21 ;  /* 0x000000ffff197224 */ /* 0x000fce00078e0015 */
[----:B------:R-:W-:Y:S05]  /*08a0*/  CALL.REL.NOINC `($__internal_0_$__cuda_sm20_div_rn_f64_full) ;  /* 0x0000000c00a87944 */ /* 0x000fea0003c00000 */
[----:B------:R-:W-:Y:S01]  /*08b0*/  MOV R6, R34 ;  /* 0x0000002200067202 */ /* 0x000fe20000000f00 */
[----:B------:R-:W-:-:S07]  /*08c0*/  IMAD.MOV.U32 R7, RZ, RZ, R35 ;  /* 0x000000ffff077224 */ /* 0x000fce00078e0023 */
.L_x_11:
[----:B------:R-:W-:Y:S05]  /*08d0*/  BSYNC.RECONVERGENT B2 ;  /* 0x0000000000027941 */ /* 0x000fea0003800200 */
.L_x_10:
        /* <DEDUP_REMOVED lines=8> */
.L_x_9:
[----:B------:R-:W-:Y:S05]  /*0960*/  BSYNC.RECONVERGENT B1 ;  /* 0x0000000000017941 */ /* 0x000fea0003800200 */
.L_x_8:
        /* <DEDUP_REMOVED lines=29> */
[----:B------:R-:W-:Y:S01]  /*0b40*/  IMAD.MOV.U32 R6, RZ, RZ, R34 ;  /* 0x000000ffff067224 */ /* 0x000fe200078e0022 */
[----:B------:R-:W-:-:S07]  /*0b50*/  MOV R7, R35 ;  /* 0x0000002300077202 */ /* 0x000fce0000000f00 */
.L_x_15:
[----:B------:R-:W-:Y:S05]  /*0b60*/  BSYNC.RECONVERGENT B2 ;  /* 0x0000000000027941 */ /* 0x000fea0003800200 */
.L_x_14:
        /* <DEDUP_REMOVED lines=8> */
.L_x_13:
[----:B------:R-:W-:Y:S05]  /*0bf0*/  BSYNC.RECONVERGENT B1 ;  /* 0x0000000000017941 */ /* 0x000fea0003800200 */
.L_x_12:
        /* <DEDUP_REMOVED lines=29> */
[----:B------:R-:W-:Y:S02]  /*0dd0*/  IMAD.MOV.U32 R6, RZ, RZ, R34 ;  /* 0x000000ffff067224 */ /* 0x000fe400078e0022 */
[----:B------:R-:W-:-:S07]  /*0de0*/  IMAD.MOV.U32 R7, RZ, RZ, R35 ;  /* 0x000000ffff077224 */ /* 0x000fce00078e0023 */
.L_x_19:
[----:B------:R-:W-:Y:S05]  /*0df0*/  BSYNC.RECONVERGENT B2 ;  /* 0x0000000000027941 */ /* 0x000fea0003800200 */
.L_x_18:
        /* <DEDUP_REMOVED lines=8> */
.L_x_17:
[----:B------:R-:W-:Y:S05]  /*0e80*/  BSYNC.RECONVERGENT B1 ;  /* 0x0000000000017941 */ /* 0x000fea0003800200 */
.L_x_16:
[----:B------:R-:W-:Y:S01]  /*0e90*/  IADD3 R0, PT, PT, R4, 0x5, RZ ;  /* 0x0000000504007810 */ /* 0x000fe20007ffe0ff */
[----:B------:R-:W-:Y:S03]  /*0ea0*/  BSSY.RECONVERGENT B1, `(.L_x_20) ;  /* 0x0000027000017945 */ /* 0x000fe60003800200 */
        /* <DEDUP_REMOVED lines=29> */
.L_x_23:
[----:B------:R-:W-:Y:S05]  /*1080*/  BSYNC.RECONVERGENT B2 ;  /* 0x0000000000027941 */ /* 0x000fea0003800200 */
.L_x_22:
        /* <DEDUP_REMOVED lines=8> */
.L_x_21:
[----:B------:R-:W-:Y:S05]  /*1110*/  BSYNC.RECONVERGENT B1 ;  /* 0x0000000000017941 */ /* 0x000fea0003800200 */
.L_x_20:
[----:B------:R-:W-:Y:S01]  /*1120*/  VIADD R0, R4, 0x6 ;  /* 0x0000000604007836 */ /* 0x000fe20000000000 */
[----:B------:R-:W-:Y:S04]  /*1130*/  BSSY.RECONVERGENT B1, `(.L_x_24) ;  /* 0x0000027000017945 */ /* 0x000fe80003800200 */
[----:B------:R-:W-:-:S13]  /*1140*/  ISETP.GE.AND P0, PT, R0, UR5, PT ;  /* 0x0000000500007c0c */ /* 0x000fda000bf06270 */
[----:B------:R-:W-:Y:S05]  /*1150*/  @P0 BRA `(.L_x_25) ;  /* 0x0000000000900947 */ /* 0x000fea0003800000 */
[----:B------:R-:W2:Y:S01]  /*1160*/  LDG.E R0, desc[UR6][R10.64+0x18] ;  /* 0x000018060a007981 */ /* 0x000ea2000c1e1900 */
[----:B-----5:R-:W0:Y:S01]  /*1170*/  MUFU.RCP64H R7, R21 ;  /* 0x0000001500077308 */ /* 0x020e220000001800 */
[----:B------:R-:W-:-:S06]  /*1180*/  MOV R6, 0x1 ;  /* 0x0000000100067802 */ /* 0x000fcc0000000f00 */
        /* <DEDUP_REMOVED lines=24> */
.L_x_27:
[----:B------:R-:W-:Y:S05]  /*1310*/  BSYNC.RECONVERGENT B2 ;  /* 0x0000000000027941 */ /* 0x000fea0003800200 */
.L_x_26:
        /* <DEDUP_REMOVED lines=8> */
.L_x_25:
[----:B------:R-:W-:Y:S05]  /*13a0*/  BSYNC.RECONVERGENT B1 ;  /* 0x0000000000017941 */ /* 0x000fea0003800200 */
.L_x_24:
        /* <DEDUP_REMOVED lines=23> */
[----:B------:R-:W-:Y:S01]  /*1520*/  MOV R6, R26 ;  /* 0x0000001a00067202 */ /* 0x000fe20000000f00 */
[----:B------:R-:W-:Y:S01]  /*1530*/  IMAD.MOV.U32 R7, RZ, RZ, R27 ;  /* 0x000000ffff077224 */ /* 0x000fe200078e001b */
[----:B------:R-:W-:Y:S01]  /*1540*/  MOV R0, 0x1580 ;  /* 0x0000158000007802 */ /* 0x000fe20000000f00 */
[----:B------:R-:W-:Y:S02]  /*1550*/  IMAD.MOV.U32 R24, RZ, RZ, R20 ;  /* 0x000000ffff187224 */ /* 0x000fe400078e0014 */
[----:B------:R-:W-:-:S07]  /*1560*/  IMAD.MOV.U32 R25, RZ, RZ, R21 ;  /* 0x000000ffff197224 */ /* 0x000fce00078e0015 */
[----:B------:R-:W-:Y:S05]  /*1570*/  CALL.REL.NOINC `($__internal_0_$__cuda_sm20_div_rn_f64_full) ;  /* 0x0000000000747944 */ /* 0x000fea0003c00000 */
[----:B------:R-:W-:Y:S02]  /*1580*/  IMAD.MOV.U32 R4, RZ, RZ, R34 ;  /* 0x000000ffff047224 */ /* 0x000fe400078e0022 */
[----:B------:R-:W-:-:S07]  /*1590*/  IMAD.MOV.U32 R5, RZ, RZ, R35 ;  /* 0x000000ffff057224 */ /* 0x000fce00078e0023 */
.L_x_31:
[----:B------:R-:W-:Y:S05]  /*15a0*/  BSYNC.RECONVERGENT B2 ;  /* 0x0000000000027941 */ /* 0x000fea0003800200 */
.L_x_30:
        /* <DEDUP_REMOVED lines=8> */
.L_x_29:
[----:B------:R-:W-:Y:S05]  /*1630*/  BSYNC.RECONVERGENT B1 ;  /* 0x0000000000017941 */ /* 0x000fea0003800200 */
.L_x_28:
[----:B------:R-:W-:Y:S05]  /*1640*/  BRA.U UP0, `(.L_x_32) ;  /* 0xffffffe900d07547 */ /* 0x000fea000b83ffff */
[----:B------:R-:W0:Y:S01]  /*1650*/  LDC.64 R6, c[0x0][0x3a8] ;  /* 0x0000ea00ff067b82 */ /* 0x000e220000000a00 */
[----:B------:R-:W1:Y:S01]  /*1660*/  LDCU UR4, c[0x0][0x384] ;  /* 0x00007080ff0477ac */ /* 0x000e620008000800 */
[C-C-:B------:R-:W-:Y:S02]  /*1670*/  DADD R4, R14.reuse, R12.reuse ;  /* 0x000000000e047229 */ /* 0x140fe4000000000c */
[----:B------:R-:W-:-:S04]  /*1680*/  DADD R12, -R14, R12 ;  /* 0x000000000e0c7229 */ /* 0x000fc8000000010c */
[----:B------:R-:W2:Y:S02]  /*1690*/  LDC.64 R8, c[0x0][0x3b0] ;  /* 0x0000ec00ff087b82 */ /* 0x000ea40000000a00 */
[----:B------:R-:W-:Y:S02]  /*16a0*/  DMUL R4, R4, 0.5 ;  /* 0x3fe0000004047828 */ /* 0x000fe40000000000 */
[----:B------:R-:W-:Y:S01]  /*16b0*/  DMUL R12, R12, 0.5 ;  /* 0x3fe000000c0c7828 */ /* 0x000fe20000000000 */
[----:B-1----:R-:W-:Y:S02]  /*16c0*/  IMAD R11, R2, UR4, R3 ;  /* 0x00000004020b7c24 */ /* 0x002fe4000f8e0203 */
[----:B------:R-:W-:Y:S02]  /*16d0*/  VIADD R3, R3, 0x1 ;  /* 0x0000000103037836 */ /* 0x000fe40000000000 */
[----:B0-----:R-:W-:-:S03]  /*16e0*/  IMAD.WIDE R6, R11, 0x8, R6 ;  /* 0x000000080b067825 */ /* 0x001fc600078e0206 */
[----:B------:R-:W-:Y:S02]  /*16f0*/  ISETP.NE.AND P0, PT, R3, UR4, PT ;  /* 0x0000000403007c0c */ /* 0x000fe4000bf05270 */
[----:B------:R1:W-:Y:S01]  /*1700*/  STG.E.64 desc[UR6][R6.64], R4 ;  /* 0x0000000406007986 */ /* 0x0003e2000c101b06 */
[----:B--2---:R-:W-:-:S05]  /*1710*/  IMAD.WIDE R8, R11, 0x8, R8 ;  /* 0x000000080b087825 */ /* 0x004fca00078e0208 */
[----:B------:R1:W-:Y:S05]  /*1720*/  STG.E.64 desc[UR6][R8.64], R12 ;  /* 0x0000000c08007986 */ /* 0x0003ea000c101b06 */
[----:B------:R-:W-:Y:S05]  /*1730*/  @P0 BRA `(.L_x_33) ;  /* 0xffffffe800600947 */ /* 0x000fea000383ffff */
[----:B------:R-:W-:Y:S05]  /*1740*/  EXIT ;  /* 0x000000000000794d */ /* 0x000fea0003800000 */
        .weak           $__internal_0_$__cuda_sm20_div_rn_f64_full
        .type           $__internal_0_$__cuda_sm20_div_rn_f64_full,@function
        .size           $__internal_0_$__cuda_sm20_div_rn_f64_full,(.L_x_40 - $__internal_0_$__cuda_sm20_div_rn_f64_full)
$__internal_0_$__cuda_sm20_div_rn_f64_full:
[C---:B------:R-:W-:Y:S01]  /*1750*/  FSETP.GEU.AND P0, PT, |R25|.reuse, 1.469367938527859385e-39, PT ;  /* 0x001000001900780b */ /* 0x040fe20003f0e200 */
[----:B------:R-:W-:Y:S01]  /*1760*/  IMAD.MOV.U32 R30, RZ, RZ, 0x1 ;  /* 0x00000001ff1e7424 */ /* 0x000fe200078e00ff */
[----:B------:R-:W-:Y:S01]  /*1770*/  LOP3.LUT R22, R25, 0x800fffff, RZ, 0xc0, !PT ;  /* 0x800fffff19167812 */ /* 0x000fe200078ec0ff */
[----:B------:R-:W-:Y:S01]  /*1780*/  IMAD.MOV.U32 R32, RZ, RZ, R6 ;  /* 0x000000ffff207224 */ /* 0x000fe200078e0006 */
[----:B------:R-:W-:Y:S01]  /*1790*/  MOV R33, R7 ;  /* 0x0000000700217202 */ /* 0x000fe20000000f00 */
[----:B------:R-:W-:Y:S01]  /*17a0*/  BSSY.RECONVERGENT B0, `(.L_x_34) ;  /* 0x0000054000007945 */ /* 0x000fe20003800200 */
[----:B------:R-:W-:Y:S01]  /*17b0*/  LOP3.LUT R23, R22, 0x3ff00000, RZ, 0xfc, !PT ;  /* 0x3ff0000016177812 */ /* 0x000fe200078efcff */
[----:B------:R-:W-:Y:S01]  /*17c0*/  IMAD.MOV.U32 R22, RZ, RZ, R24 ;  /* 0x000000ffff167224 */ /* 0x000fe200078e0018 */
[C---:B------:R-:W-:Y:S02]  /*17d0*/  FSETP.GEU.AND P2, PT, |R33|.reuse, 1.469367938527859385e-39, PT ;  /* 0x001000002100780b */ /* 0x040fe40003f4e200 */
[----:B------:R-:W-:-:S02]  /*17e0*/  LOP3.LUT R5, R33, 0x7ff00000, RZ, 0xc0, !PT ;  /* 0x7ff0000021057812 */ /* 0x000fc400078ec0ff */
[----:B------:R-:W-:Y:S01]  /*17f0*/  LOP3.LUT R8, R25, 0x7ff00000, RZ, 0xc0, !PT ;  /* 0x7ff0000019087812 */ /* 0x000fe200078ec0ff */
[----:B------:R-:W-:-:S03]  /*1800*/  @!P0 DMUL R22, R24, 8.98846567431157953865e+307 ;  /* 0x7fe0000018168828 */ /* 0x000fc60000000000 */
[----:B------:R-:W-:-:S03]  /*1810*/  ISETP.GE.U32.AND P1, PT, R5, R8, PT ;  /* 0x000000080500720c */ /* 0x000fc60003f26070 */
[----:B------:R-:W0:Y:S02]  /*1820*/  MUFU.RCP64H R31, R23 ;  /* 0x00000017001f7308 */ /* 0x000e240000001800 */
[----:B------:R-:W-:Y:S01]  /*1830*/  @!P2 LOP3.LUT R6, R25, 0x7ff00000, RZ, 0xc0, !PT ;  /* 0x7ff000001906a812 */ /* 0x000fe200078ec0ff */
[----:B------:R-:W-:Y:S01]  /*1840*/  @!P2 IMAD.MOV.U32 R34, RZ, RZ, RZ ;  /* 0x000000ffff22a224 */ /* 0x000fe200078e00ff */
[----:B------:R-:W-:Y:S02]  /*1850*/  @!P0 LOP3.LUT R8, R23, 0x7ff00000, RZ, 0xc0, !PT ;  /* 0x7ff0000017088812 */ /* 0x000fe400078ec0ff */
[----:B------:R-:W-:Y:S01]  /*1860*/  @!P2 ISETP.GE.U32.AND P3, PT, R5, R6, PT ;  /* 0x000000060500a20c */ /* 0x000fe20003f66070 */
[----:B------:R-:W-:-:S05]  /*1870*/  IMAD.MOV.U32 R6, RZ, RZ, 0x1ca00000 ;  /* 0x1ca00000ff067424 */ /* 0x000fca00078e00ff */
[C---:B------:R-:W-:Y:S02]  /*1880*/  @!P2 SEL R9, R6.reuse, 0x63400000, !P3 ;  /* 0x634000000609a807 */ /* 0x040fe40005800000 */
[----:B------:R-:W-:Y:S02]  /*1890*/  SEL R7, R6, 0x63400000, !P1 ;  /* 0x6340000006077807 */ /* 0x000fe40004800000 */
[----:B------:R-:W-:Y:S01]  /*18a0*/  @!P2 LOP3.LUT R9, R9, 0x80000000, R33, 0xf8, !PT ;  /* 0x800000000909a812 */ /* 0x000fe200078ef821 */
[----:B0-----:R-:W-:-:S03]  /*18b0*/  DFMA R28, R30, -R22, 1 ;  /* 0x3ff000001e1c742b */ /* 0x001fc60000000816 */
[----:B------:R-:W-:-:S05]  /*18c0*/  @!P2 LOP3.LUT R35, R9, 0x100000, RZ, 0xfc, !PT ;  /* 0x001000000923a812 */ /* 0x000fca00078efcff */
[----:B------:R-:W-:-:S08]  /*18d0*/  DFMA R28, R28, R28, R28 ;  /* 0x0000001c1c1c722b */ /* 0x000fd0000000001c */
[----:B------:R-:W-:Y:S01]  /*18e0*/  DFMA R30, R30, R28, R30 ;  /* 0x0000001c1e1e722b */ /* 0x000fe2000000001e */
[----:B------:R-:W-:Y:S01]  /*18f0*/  LOP3.LUT R29, R7, 0x800fffff, R33, 0xf8, !PT ;  /* 0x800fffff071d7812 */ /* 0x000fe200078ef821 */
[----:B------:R-:W-:Y:S02]  /*1900*/  IMAD.MOV.U32 R28, RZ, RZ, R32 ;  /* 0x000000ffff1c7224 */ /* 0x000fe400078e0020 */
[----:B------:R-:W-:-:S04]  /*1910*/  IMAD.MOV.U32 R7, RZ, RZ, R5 ;  /* 0x000000ffff077224 */ /* 0x000fc800078e0005 */
[----:B------:R-:W-:Y:S02]  /*1920*/  DFMA R36, R30, -R22, 1 ;  /* 0x3ff000001e24742b */ /* 0x000fe40000000816 */
[----:B------:R-:W-:-:S06]  /*1930*/  @!P2 DFMA R28, R28, 2, -R34 ;  /* 0x400000001c1ca82b */ /* 0x000fcc0000000822 */
[----:B------:R-:W-:-:S04]  /*1940*/  DFMA R36, R30, R36, R30 ;  /* 0x000000241e24722b */ /* 0x000fc8000000001e */
[----:B------:R-:W-:-:S04]  /*1950*/  @!P2 LOP3.LUT R7, R29, 0x7ff00000, RZ, 0xc0, !PT ;  /* 0x7ff000001d07a812 */ /* 0x000fc800078ec0ff */
[----:B------:R-:W-:Y:S01]  /*1960*/  DMUL R34, R36, R28 ;  /* 0x0000001c24227228 */ /* 0x000fe20000000000 */
[----:B------:R-:W-:-:S05]  /*1970*/  VIADD R9, R7, 0xffffffff ;  /* 0xffffffff07097836 */ /* 0x000fca0000000000 */
[----:B------:R-:W-:Y:S01]  /*1980*/  ISETP.GT.U32.AND P0, PT, R9, 0x7feffffe, PT ;  /* 0x7feffffe0900780c */ /* 0x000fe20003f04070 */
[----:B------:R-:W-:Y:S01]  /*1990*/  VIADD R9, R8, 0xffffffff ;  /* 0xffffffff08097836 */ /* 0x000fe20000000000 */
[----:B------:R-:W-:-:S04]  /*19a0*/  DFMA R30, R34, -R22, R28 ;  /* 0x80000016221e722b */ /* 0x000fc8000000001c */
[----:B------:R-:W-:-:S04]  /*19b0*/  ISETP.GT.U32.OR P0, PT, R9, 0x7feffffe, P0 ;  /* 0x7feffffe0900780c */ /* 0x000fc80000704470 */
[----:B------:R-:W-:-:S09]  /*19c0*/  DFMA R30, R36, R30, R34 ;  /* 0x0000001e241e722b */ /* 0x000fd20000000022 */
[----:B------:R-:W-:Y:S05]  /*19d0*/  @P0 BRA `(.L_x_35) ;  /* 0x00000000006c0947 */ /* 0x000fea0003800000 */
[----:B------:R-:W-:-:S04]  /*19e0*/  LOP3.LUT R8, R25, 0x7ff00000, RZ, 0xc0, !PT ;  /* 0x7ff0000019087812 */ /* 0x000fc800078ec0ff */
[CC--:B------:R-:W-:Y:S02]  /*19f0*/  VIADDMNMX R7, R5.reuse, -R8.reuse, 0xb9600000, !PT ;  /* 0xb960000005077446 */ /* 0x0c0fe40007800908 */
[----:B------:R-:W-:Y:S01]  /*1a00*/  ISETP.GE.U32.AND P0, PT, R5, R8, PT ;  /* 0x000000080500720c */ /* 0x000fe20003f06070 */
[----:B------:R-:W-:Y:S01]  /*1a10*/  IMAD.MOV.U32 R8, RZ, RZ, RZ ;  /* 0x000000ffff087224 */ /* 0x000fe200078e00ff */
[----:B------:R-:W-:Y:S02]  /*1a20*/  VIMNMX R7, PT, PT, R7, 0x46a00000, PT ;  /* 0x46a0000007077848 */ /* 0x000fe40003fe0100 */
[----:B------:R-:W-:-:S04]  /*1a30*/  SEL R6, R6, 0x63400000, !P0 ;  /* 0x6340000006067807 */ /* 0x000fc80004000000 */
[----:B------:R-:W-:-:S05]  /*1a40*/  IADD3 R6, PT, PT, -R6, R7, RZ ;  /* 0x0000000706067210 */ /* 0x000fca0007ffe1ff */
[----:B------:R-:W-:-:S06]  /*1a50*/  VIADD R9, R6, 0x7fe00000 ;  /* 0x7fe0000006097836 */ /* 0x000fcc0000000000 */
[----:B------:R-:W-:-:S10]  /*1a60*/  DMUL R34, R30, R8 ;  /* 0x000000081e227228 */ /* 0x000fd40000000000 */
[----:B------:R-:W-:-:S13]  /*1a70*/  FSETP.GTU.AND P0, PT, |R35|, 1.469367938527859385e-39, PT ;  /* 0x001000002300780b */ /* 0x000fda0003f0c200 */
[----:B------:R-:W-:Y:S05]  /*1a80*/  @P0 BRA `(.L_x_36) ;  /* 0x0000000000940947 */ /* 0x000fea0003800000 */
[----:B------:R-:W-:-:S06]  /*1a90*/  DFMA R22, R30, -R22, R28 ;  /* 0x800000161e16722b */ /* 0x000fcc000000001c */
[----:B------:R-:W-:-:S04]  /*1aa0*/  IMAD.MOV.U32 R22, RZ, RZ, RZ ;  /* 0x000000ffff167224 */ /* 0x000fc800078e00ff */
[C---:B------:R-:W-:Y:S02]  /*1ab0*/  FSETP.NEU.AND P0, PT, R23.reuse, RZ, PT ;  /* 0x000000ff1700720b */ /* 0x040fe40003f0d000 */
[----:B------:R-:W-:-:S04]  /*1ac0*/  LOP3.LUT R24, R23, 0x80000000, R25, 0x48, !PT ;  /* 0x8000000017187812 */ /* 0x000fc800078e4819 */
[----:B------:R-:W-:-:S07]  /*1ad0*/  LOP3.LUT R23, R24, R9, RZ, 0xfc, !PT ;  /* 0x0000000918177212 */ /* 0x000fce00078efcff */
[----:B------:R-:W-:Y:S05]  /*1ae0*/  @!P0 BRA `(.L_x_36) ;  /* 0x00000000007c8947 */ /* 0x000fea0003800000 */
[----:B------:R-:W-:Y:S01]  /*1af0*/  IMAD.MOV R9, RZ, RZ, -R6 ;  /* 0x000000ffff097224 */ /* 0x000fe200078e0a06 */
[----:B------:R-:W-:Y:S01]  /*1b00*/  IADD3 R6, PT, PT, -R6, -0x43300000, RZ ;  /* 0xbcd0000006067810 */ /* 0x000fe20007ffe1ff */
[----:B------:R-:W-:-:S06]  /*1b10*/  IMAD.MOV.U32 R8, RZ, RZ, RZ ;  /* 0x000000ffff087224 */ /* 0x000fcc00078e00ff */
[----:B------:R-:W-:Y:S02]  /*1b20*/  DFMA R8, R34, -R8, R30 ;  /* 0x800000082208722b */ /* 0x000fe4000000001e */
[----:B------:R-:W-:-:S08]  /*1b30*/  DMUL.RP R30, R30, R22 ;  /* 0x000000161e1e7228 */ /* 0x000fd00000008000 */
[----:B------:R-:W-:Y:S02]  /*1b40*/  FSETP.NEU.AND P0, PT, |R9|, R6, PT ;  /* 0x000000060900720b */ /* 0x000fe40003f0d200 */
[----:B------:R-:W-:Y:S02]  /*1b50*/  LOP3.LUT R5, R31, R24, RZ, 0x3c, !PT ;  /* 0x000000181f057212 */ /* 0x000fe400078e3cff */
[----:B------:R-:W-:Y:S02]  /*1b60*/  FSEL R34, R30, R34, !P0 ;  /* 0x000000221e227208 */ /* 0x000fe40004000000 */
[----:B------:R-:W-:Y:S01]  /*1b70*/  FSEL R35, R5, R35, !P0 ;  /* 0x0000002305237208 */ /* 0x000fe20004000000 */
[----:B------:R-:W-:Y:S06]  /*1b80*/  BRA `(.L_x_36) ;  /* 0x0000000000547947 */ /* 0x000fec0003800000 */
.L_x_35:
[----:B------:R-:W-:-:S14]  /*1b90*/  DSETP.NAN.AND P0, PT, R32, R32, PT ;  /* 0x000000202000722a */ /* 0x000fdc0003f08000 */
[----:B------:R-:W-:Y:S05]  /*1ba0*/  @P0 BRA `(.L_x_37) ;  /* 0x0000000000440947 */ /* 0x000fea0003800000 */
[----:B------:R-:W-:-:S14]  /*1bb0*/  DSETP.NAN.AND P0, PT, R24, R24, PT ;  /* 0x000000181800722a */ /* 0x000fdc0003f08000 */
[----:B------:R-:W-:Y:S05]  /*1bc0*/  @P0 BRA `(.L_x_38) ;  /* 0x0000000000300947 */ /* 0x000fea0003800000 */
[----:B------:R-:W-:Y:S01]  /*1bd0*/  ISETP.NE.AND P0, PT, R7, R8, PT ;  /* 0x000000080700720c */ /* 0x000fe20003f05270 */
[----:B------:R-:W-:Y:S02]  /*1be0*/  IMAD.MOV.U32 R34, RZ, RZ, 0x0 ;  /* 0x00000000ff227424 */ /* 0x000fe400078e00ff */
[----:B------:R-:W-:-:S10]  /*1bf0*/  IMAD.MOV.U32 R35, RZ, RZ, -0x80000 ;  /* 0xfff80000ff237424 */ /* 0x000fd400078e00ff */
[----:B------:R-:W-:Y:S05]  /*1c00*/  @!P0 BRA `(.L_x_36) ;  /* 0x0000000000348947 */ /* 0x000fea0003800000 */
[----:B------:R-:W-:Y:S02]  /*1c10*/  ISETP.NE.AND P0, PT, R7, 0x7ff00000, PT ;  /* 0x7ff000000700780c */ /* 0x000fe40003f05270 */
[----:B------:R-:W-:Y:S02]  /*1c20*/  LOP3.LUT R35, R33, 0x80000000, R25, 0x48, !PT ;  /* 0x8000000021237812 */ /* 0x000fe400078e4819 */
[----:B------:R-:W-:-:S13]  /*1c30*/  ISETP.EQ.OR P0, PT, R8, RZ, !P0 ;  /* 0x000000ff0800720c */ /* 0x000fda0004702670 */
[----:B------:R-:W-:Y:S02]  /*1c40*/  @P0 LOP3.LUT R5, R35, 0x7ff00000, RZ, 0xfc, !PT ;  /* 0x7ff0000023050812 */ /* 0x000fe400078efcff */
[----:B------:R-:W-:Y:S01]  /*1c50*/  @!P0 MOV R34, RZ ;  /* 0x000000ff00228202 */ /* 0x000fe20000000f00 */
[----:B------:R-:W-:Y:S02]  /*1c60*/  @P0 IMAD.MOV.U32 R34, RZ, RZ, RZ ;  /* 0x000000ffff220224 */ /* 0x000fe400078e00ff */
[----:B------:R-:W-:Y:S01]  /*1c70*/  @P0 IMAD.MOV.U32 R35, RZ, RZ, R5 ;  /* 0x000000ffff230224 */ /* 0x000fe200078e0005 */
[----:B------:R-:W-:Y:S06]  /*1c80*/  BRA `(.L_x_36) ;  /* 0x0000000000147947 */ /* 0x000fec0003800000 */
.L_x_38:
[----:B------:R-:W-:Y:S01]  /*1c90*/  LOP3.LUT R35, R25, 0x80000, RZ, 0xfc, !PT ;  /* 0x0008000019237812 */ /* 0x000fe200078efcff */
[----:B------:R-:W-:Y:S01]  /*1ca0*/  IMAD.MOV.U32 R34, RZ, RZ, R24 ;  /* 0x000000ffff227224 */ /* 0x000fe200078e0018 */
[----:B------:R-:W-:Y:S06]  /*1cb0*/  BRA `(.L_x_36) ;  /* 0x0000000000087947 */ /* 0x000fec0003800000 */
.L_x_37:
[----:B------:R-:W-:Y:S01]  /*1cc0*/  LOP3.LUT R35, R33, 0x80000, RZ, 0xfc, !PT ;  /* 0x0008000021237812 */ /* 0x000fe200078efcff */
[----:B------:R-:W-:-:S07]  /*1cd0*/  IMAD.MOV.U32 R34, RZ, RZ, R32 ;  /* 0x000000ffff227224 */ /* 0x000fce00078e0020 */
.L_x_36:
[----:B------:R-:W-:Y:S05]  /*1ce0*/  BSYNC.RECONVERGENT B0 ;  /* 0x0000000000007941 */ /* 0x000fea0003800200 */
.L_x_34:
[----:B------:R-:W-:Y:S02]  /*1cf0*/  IMAD.MOV.U32 R6, RZ, RZ, R0 ;  /* 0x000000ffff067224 */ /* 0x000fe400078e0000 */
[----:B------:R-:W-:-:S04]  /*1d00*/  IMAD.MOV.U32 R7, RZ, RZ, 0x0 ;  /* 0x00000000ff077424 */ /* 0x000fc800078e00ff */
[----:B------:R-:W-:Y:S05]  /*1d10*/  RET.REL.NODEC R6 `(_Z19k_find_block_boundsiiiPKdS0_PKiPdS3_) ;  /* 0xffffffe006b87950 */ /* 0x000fea0003c3ffff */
.L_x_39:
[----:B------:R-:W-:-:S00]  /*1d20*/  BRA `(.L_x_39) ;  /* 0xfffffffc00fc7947 */ /* 0x000fc0000383ffff */
[----:B------:R-:W-:-:S00]  /*1d30*/  NOP ;  /* 0x0000000000007918 */ /* 0x000fc00000000000 */
        /* <DEDUP_REMOVED lines=12> */
.L_x_40:


//--------------------- .nv.shared.reserved.0     --------------------------
	.section	.nv.shared.reserved.0,"aw",@nobits
	.weak		__nv_reservedSMEM_offset_0_alias
	.size		__nv_reservedSMEM_offset_0_alias, 0, 64
	.other		__nv_reservedSMEM_offset_0_alias,@"STO_CUDA_RESERVED_SHARED STV_DEFAULT"
__nv_reservedSMEM_offset_0_alias:
	.zero		0
	.zero		64


//--------------------- .nv.constant0._Z19k_find_block_boundsiiiPKdS0_PKiPdS3_ --------------------------
	.section	.nv.constant0._Z19k_find_block_boundsiiiPKdS0_PKiPdS3_,"a",@progbits
	.sectionflags	@""
	.align	4
.nv.constant0._Z19k_find_block_boundsiiiPKdS0_PKiPdS3_:
	.zero		952


//--------------------- SYMBOLS --------------------------

	.type		.nv.reservedSmem.offset0,@object
	.size		.nv.reservedSmem.offset0,0x4
